	.headerflags	@"EF_CUDA_TEXMODE_UNIFIED EF_CUDA_64BIT_ADDRESS EF_CUDA_ACCELERATORS EF_CUDA_SM90 EF_CUDA_VIRTUAL_SM(EF_CUDA_SM90)"
	.elftype	@"ET_EXEC"


//--------------------- .nv.info                  --------------------------
	.section	.nv.info,"",@"SHT_CUDA_INFO"
	.align	4


	//----- nvinfo : EIATTR_REGCOUNT
	.align		4
        /*0000*/ 	.byte	0x04, 0x2f
        /*0002*/ 	.short	(.L_3 - .L_2)
	.align		4
.L_2:
        /*0004*/ 	.word	index@(triton_poi_fused__native_batch_norm_legit_no_training_add_convolution_mul_rsub_sigmoid_5)
        /*0008*/ 	.word	0x00000028


	//----- nvinfo : EIATTR_MIN_STACK_SIZE
	.align		4
.L_3:
        /*000c*/ 	.byte	0x04, 0x12
        /*000e*/ 	.short	(.L_5 - .L_4)
	.align		4
.L_4:
        /*0010*/ 	.word	index@(triton_poi_fused__native_batch_norm_legit_no_training_add_convolution_mul_rsub_sigmoid_5)
        /*0014*/ 	.word	0x00000000


	//----- nvinfo : EIATTR_FRAME_SIZE
	.align		4
.L_5:
        /*0018*/ 	.byte	0x04, 0x11
        /*001a*/ 	.short	(.L_7 - .L_6)
	.align		4
.L_6:
        /*001c*/ 	.word	index@(triton_poi_fused__native_batch_norm_legit_no_training_add_convolution_mul_rsub_sigmoid_5)
        /*0020*/ 	.word	0x00000000


	//----- nvinfo : EIATTR_MIN_STACK_SIZE
	.align		4
.L_7:
        /*0024*/ 	.byte	0x04, 0x12
        /*0026*/ 	.short	(.L_9 - .L_8)
	.align		4
.L_8:
        /*0028*/ 	.word	index@(triton_poi_fused__native_batch_norm_legit_no_training_add_convolution_mul_rsub_sigmoid_5)
        /*002c*/ 	.word	0x00000000
.L_9:


//--------------------- .nv.info.triton_poi_fused__native_batch_norm_legit_no_training_add_convolution_mul_rsub_sigmoid_5 --------------------------
	.section	.nv.info.triton_poi_fused__native_batch_norm_legit_no_training_add_convolution_mul_rsub_sigmoid_5,"",@"SHT_CUDA_INFO"
	.sectionflags	@""
	.align	4


	//----- nvinfo : EIATTR_CUDA_API_VERSION
	.align		4
        /*0000*/ 	.byte	0x04, 0x37
        /*0002*/ 	.short	(.L_11 - .L_10)
.L_10:
        /*0004*/ 	.word	0x0000007c


	//----- nvinfo : EIATTR_KPARAM_INFO
	.align		4
.L_11:
        /*0008*/ 	.byte	0x04, 0x17
        /*000a*/ 	.short	(.L_13 - .L_12)
.L_12:
        /*000c*/ 	.word	0x00000000
        /*0010*/ 	.short	0x000a
        /*0012*/ 	.short	0x0050
        /*0014*/ 	.byte	0x00, 0xf0, 0x11, 0x00


	//----- nvinfo : EIATTR_KPARAM_INFO
	.align		4
.L_13:
        /*0018*/ 	.byte	0x04, 0x17
        /*001a*/ 	.short	(.L_15 - .L_14)
.L_14:
        /*001c*/ 	.word	0x00000000
        /*0020*/ 	.short	0x0009
        /*0022*/ 	.short	0x0048
        /*0024*/ 	.byte	0x00, 0xf4, 0x21, 0x00


	//----- nvinfo : EIATTR_KPARAM_INFO
	.align		4
.L_15:
        /*0028*/ 	.byte	0x04, 0x17
        /*002a*/ 	.short	(.L_17 - .L_16)
.L_16:
        /*002c*/ 	.word	0x00000000
        /*0030*/ 	.short	0x0008
        /*0032*/ 	.short	0x0040
        /*0034*/ 	.byte	0x00, 0xf4, 0x21, 0x00


	//----- nvinfo : EIATTR_KPARAM_INFO
	.align		4
.L_17:
        /*0038*/ 	.byte	0x04, 0x17
        /*003a*/ 	.short	(.L_19 - .L_18)
.L_18:
        /*003c*/ 	.word	0x00000000
        /*0040*/ 	.short	0x0007
        /*0042*/ 	.short	0x0038
        /*0044*/ 	.byte	0x00, 0xf4, 0x21, 0x00


	//----- nvinfo : EIATTR_KPARAM_INFO
	.align		4
.L_19:
        /*0048*/ 	.byte	0x04, 0x17
        /*004a*/ 	.short	(.L_21 - .L_20)
.L_20:
        /*004c*/ 	.word	0x00000000
        /*0050*/ 	.short	0x0006
        /*0052*/ 	.short	0x0030
        /*0054*/ 	.byte	0x00, 0xf4, 0x21, 0x00


	//----- nvinfo : EIATTR_KPARAM_INFO
	.align		4
.L_21:
        /*0058*/ 	.byte	0x04, 0x17
        /*005a*/ 	.short	(.L_23 - .L_22)
.L_22:
        /*005c*/ 	.word	0x00000000
        /*0060*/ 	.short	0x0005
        /*0062*/ 	.short	0x0028
        /*0064*/ 	.byte	0x00, 0xf4, 0x21, 0x00


	//----- nvinfo : EIATTR_KPARAM_INFO
	.align		4
.L_23:
        /*0068*/ 	.byte	0x04, 0x17
        /*006a*/ 	.short	(.L_25 - .L_24)
.L_24:
        /*006c*/ 	.word	0x00000000
        /*0070*/ 	.short	0x0004
        /*0072*/ 	.short	0x0020
        /*0074*/ 	.byte	0x00, 0xf4, 0x21, 0x00


	//----- nvinfo : EIATTR_KPARAM_INFO
	.align		4
.L_25:
        /*0078*/ 	.byte	0x04, 0x17
        /*007a*/ 	.short	(.L_27 - .L_26)
.L_26:
        /*007c*/ 	.word	0x00000000
        /*0080*/ 	.short	0x0003
        /*0082*/ 	.short	0x0018
        /*0084*/ 	.byte	0x00, 0xf4, 0x21, 0x00


	//----- nvinfo : EIATTR_KPARAM_INFO
	.align		4
.L_27:
        /*0088*/ 	.byte	0x04, 0x17
        /*008a*/ 	.short	(.L_29 - .L_28)
.L_28:
        /*008c*/ 	.word	0x00000000
        /*0090*/ 	.short	0x0002
        /*0092*/ 	.short	0x0010
        /*0094*/ 	.byte	0x00, 0xf4, 0x21, 0x00


	//----- nvinfo : EIATTR_KPARAM_INFO
	.align		4
.L_29:
        /*0098*/ 	.byte	0x04, 0x17
        /*009a*/ 	.short	(.L_31 - .L_30)
.L_30:
        /*009c*/ 	.word	0x00000000
        /*00a0*/ 	.short	0x0001
        /*00a2*/ 	.short	0x0008
        /*00a4*/ 	.byte	0x00, 0xf4, 0x21, 0x00


	//----- nvinfo : EIATTR_KPARAM_INFO
	.align		4
.L_31:
        /*00a8*/ 	.byte	0x04, 0x17
        /*00aa*/ 	.short	(.L_33 - .L_32)
.L_32:
        /*00ac*/ 	.word	0x00000000
        /*00b0*/ 	.short	0x0000
        /*00b2*/ 	.short	0x0000
        /*00b4*/ 	.byte	0x00, 0xf4, 0x21, 0x00


	//----- nvinfo : EIATTR_SPARSE_MMA_MASK
	.align		4
.L_33:
        /*00b8*/ 	.byte	0x03, 0x50
        /*00ba*/ 	.short	0x0000


	//----- nvinfo : EIATTR_MAXREG_COUNT
	.align		4
        /*00bc*/ 	.byte	0x03, 0x1b
        /*00be*/ 	.short	0x00ff


	//----- nvinfo : EIATTR_EXIT_INSTR_OFFSETS
	.align		4
        /*00c0*/ 	.byte	0x04, 0x1c
        /*00c2*/ 	.short	(.L_35 - .L_34)


	//   ....[0]....
.L_34:
        /*00c4*/ 	.word	0x00000f80


	//----- nvinfo : EIATTR_REQNTID
	.align		4
.L_35:
        /*00c8*/ 	.byte	0x04, 0x10
        /*00ca*/ 	.short	(.L_37 - .L_36)
.L_36:
        /*00cc*/ 	.word	0x00000080
        /*00d0*/ 	.word	0x00000001
        /*00d4*/ 	.word	0x00000001


	//----- nvinfo : EIATTR_CBANK_PARAM_SIZE
	.align		4
.L_37:
        /*00d8*/ 	.byte	0x03, 0x19
        /*00da*/ 	.short	0x0054


	//----- nvinfo : EIATTR_PARAM_CBANK
	.align		4
        /*00dc*/ 	.byte	0x04, 0x0a
        /*00de*/ 	.short	(.L_39 - .L_38)
	.align		4
.L_38:
        /*00e0*/ 	.word	index@(.nv.constant0.triton_poi_fused__native_batch_norm_legit_no_training_add_convolution_mul_rsub_sigmoid_5)
        /*00e4*/ 	.short	0x0210
        /*00e6*/ 	.short	0x0054


	//----- nvinfo : EIATTR_SW_WAR
	.align		4
.L_39:
        /*00e8*/ 	.byte	0x04, 0x36
        /*00ea*/ 	.short	(.L_41 - .L_40)
.L_40:
        /*00ec*/ 	.word	0x00000008
.L_41:


//--------------------- .nv.callgraph             --------------------------
	.section	.nv.callgraph,"",@"SHT_CUDA_CALLGRAPH"
	.align	4
	.sectionentsize	8
	.align		4
        /*0000*/ 	.word	0x00000000
	.align		4
        /*0004*/ 	.word	0xffffffff
	.align		4
        /*0008*/ 	.word	0x00000000
	.align		4
        /*000c*/ 	.word	0xfffffffe
	.align		4
        /*0010*/ 	.word	0x00000000
	.align		4
        /*0014*/ 	.word	0xfffffffd
	.align		4
        /*0018*/ 	.word	0x00000000
	.align		4
        /*001c*/ 	.word	0xfffffffc


//--------------------- .nv.constant4             --------------------------
	.section	.nv.constant4,"a",@progbits
	.align	8
	.align		8
.nv.constant4:
        /*0000*/ 	.dword	_$_str
	.align		8
        /*0008*/ 	.dword	_$_str_$_2


//--------------------- .text.triton_poi_fused__native_batch_norm_legit_no_training_add_convolution_mul_rsub_sigmoid_5 --------------------------
	.section	.text.triton_poi_fused__native_batch_norm_legit_no_training_add_convolution_mul_rsub_sigmoid_5,"ax",@progbits
	.align	128
        .global         triton_poi_fused__native_batch_norm_legit_no_training_add_convolution_mul_rsub_sigmoid_5
        .type           triton_poi_fused__native_batch_norm_legit_no_training_add_convolution_mul_rsub_sigmoid_5,@function
        .size           triton_poi_fused__native_batch_norm_legit_no_training_add_convolution_mul_rsub_sigmoid_5,(.L_x_1 - triton_poi_fused__native_batch_norm_legit_no_training_add_convolution_mul_rsub_sigmoid_5)
        .other          triton_poi_fused__native_batch_norm_legit_no_training_add_convolution_mul_rsub_sigmoid_5,@"STO_CUDA_ENTRY STV_DEFAULT"
triton_poi_fused__native_batch_norm_legit_no_training_add_convolution_mul_rsub_sigmoid_5:
.text.triton_poi_fused__native_batch_norm_legit_no_training_add_convolution_mul_rsub_sigmoid_5:
[----:B------:R-:W-:Y:S01]  /*0000*/  LDC R1, c[0x0][0x28] ;  /* 0x00000a00ff017b82 */ /* 0x000fe20000000800 */
[----:B------:R-:W1:Y:S07]  /*0010*/  S2R R0, SR_TID.X ;  /* 0x0000000000007919 */ /* 0x000e6e0000002100 */
[----:B------:R-:W2:Y:S01]  /*0020*/  LDC.64 R12, c[0x0][0x230] ;  /* 0x00008c00ff0c7b82 */ /* 0x000ea20000000a00 */
[----:B------:R-:W-:Y:S01]  /*0030*/  ULDC.64 UR4, c[0x0][0x208] ;  /* 0x0000820000047ab9 */ /* 0x000fe20000000a00 */
[----:B------:R-:W3:Y:S06]  /*0040*/  S2R R5, SR_CTAID.X ;  /* 0x0000000000057919 */ /* 0x000eec0000002500 */
[----:B------:R-:W4:Y:S08]  /*0050*/  LDC.64 R28, c[0x0][0x220] ;  /* 0x00008800ff1c7b82 */ /* 0x000f300000000a00 */
[----:B------:R-:W5:Y:S08]  /*0060*/  LDC.64 R34, c[0x0][0x210] ;  /* 0x00008400ff227b82 */ /* 0x000f700000000a00 */
[----:B------:R-:W4:Y:S01]  /*0070*/  LDC.64 R18, c[0x0][0x228] ;  /* 0x00008a00ff127b82 */ /* 0x000f220000000a00 */
[----:B-1----:R-:W-:-:S07]  /*0080*/  SHF.L.U32 R0, R0, 0x2, RZ ;  /* 0x0000000200007819 */ /* 0x002fce00000006ff */
[----:B------:R-:W1:Y:S01]  /*0090*/  LDC.64 R16, c[0x0][0x238] ;  /* 0x00008e00ff107b82 */ /* 0x000e620000000a00 */
[----:B---3--:R-:W-:Y:S02]  /*00a0*/  SHF.R.S32.HI R3, RZ, 0x15, R5 ;  /* 0x00000015ff037819 */ /* 0x008fe40000011405 */
[----:B------:R-:W-:Y:S02]  /*00b0*/  LOP3.LUT R0, R0, 0x1fc, RZ, 0xc0, !PT ;  /* 0x000001fc00007812 */ /* 0x000fe400078ec0ff */
[----:B------:R-:W-:-:S03]  /*00c0*/  SGXT R3, R3, 0x1 ;  /* 0x000000010303781a */ /* 0x000fc60000000200 */
[----:B------:R-:W3:Y:S01]  /*00d0*/  LDC.64 R24, c[0x0][0x240] ;  /* 0x00009000ff187b82 */ /* 0x000ee20000000a00 */
[----:B------:R-:W-:-:S04]  /*00e0*/  LEA R0, R5, R0, 0xa ;  /* 0x0000000005007211 */ /* 0x000fc800078e50ff */
[----:B------:R-:W-:-:S04]  /*00f0*/  LEA.HI R3, R3, R0, RZ, 0xc ;  /* 0x0000000003037211 */ /* 0x000fc800078f60ff */
[----:B------:R-:W-:-:S04]  /*0100*/  SHF.R.S32.HI R5, RZ, 0xc, R3 ;  /* 0x0000000cff057819 */ /* 0x000fc80000011403 */
[----:B------:R-:W-:-:S04]  /*0110*/  LEA.HI R2, R5, R5, RZ, 0x6 ;  /* 0x0000000505027211 */ /* 0x000fc800078f30ff */
[----:B------:R-:W-:-:S04]  /*0120*/  LOP3.LUT R2, R2, 0xffffffc0, RZ, 0xc0, !PT ;  /* 0xffffffc002027812 */ /* 0x000fc800078ec0ff */
[----:B------:R-:W-:-:S05]  /*0130*/  IADD3 R27, R5, -R2, RZ ;  /* 0x80000002051b7210 */ /* 0x000fca0007ffe0ff */
[----:B--2---:R-:W-:-:S05]  /*0140*/  IMAD.WIDE R6, R27, 0x4, R12 ;  /* 0x000000041b067825 */ /* 0x004fca00078e020c */
[----:B------:R2:W3:Y:S01]  /*0150*/  LDG.E.EL R2, desc[UR4][R6.64] ;  /* 0x0000000406027981 */ /* 0x0004e2000c2e1900 */
[----:B----4-:R-:W-:-:S04]  /*0160*/  IMAD.WIDE R20, R27, 0x4, R28 ;  /* 0x000000041b147825 */ /* 0x010fc800078e021c */
[----:B-----5:R-:W-:Y:S02]  /*0170*/  IMAD.WIDE R34, R0, 0x4, R34 ;  /* 0x0000000400227825 */ /* 0x020fe400078e0222 */
[----:B------:R-:W4:Y:S01]  /*0180*/  LDG.E.EL R20, desc[UR4][R20.64] ;  /* 0x0000000414147981 */ /* 0x000f22000c2e1900 */
[----:B--2---:R-:W2:Y:S01]  /*0190*/  LDC.64 R6, c[0x0][0x248] ;  /* 0x00009200ff067b82 */ /* 0x004ea20000000a00 */
[C---:B0-----:R-:W-:Y:S02]  /*01a0*/  IMAD.WIDE R22, R27.reuse, 0x4, R18 ;  /* 0x000000041b167825 */ /* 0x041fe400078e0212 */
[----:B------:R-:W4:Y:S02]  /*01b0*/  LDG.E.128 R8, desc[UR4][R34.64] ;  /* 0x0000000422087981 */ /* 0x000f24000c1e1d00 */
[C---:B-1----:R-:W-:Y:S02]  /*01c0*/  IMAD.WIDE R32, R27.reuse, 0x4, R16 ;  /* 0x000000041b207825 */ /* 0x042fe400078e0210 */
[----:B------:R0:W5:Y:S02]  /*01d0*/  LDG.E.EL R14, desc[UR4][R22.64] ;  /* 0x00000004160e7981 */ /* 0x000164000c2e1900 */
[----:B---3--:R-:W-:-:S02]  /*01e0*/  IMAD.WIDE R26, R27, 0x4, R24 ;  /* 0x000000041b1a7825 */ /* 0x008fc400078e0218 */
[----:B------:R1:W3:Y:S04]  /*01f0*/  LDG.E.EL R15, desc[UR4][R32.64] ;  /* 0x00000004200f7981 */ /* 0x0002e8000c2e1900 */
[----:B------:R-:W3:Y:S01]  /*0200*/  LDG.E.EL R26, desc[UR4][R26.64] ;  /* 0x000000041a1a7981 */ /* 0x000ee2000c2e1900 */
[----:B--2---:R-:W-:Y:S02]  /*0210*/  IMAD.WIDE R30, R5, 0x4, R6 ;  /* 0x00000004051e7825 */ /* 0x004fe400078e0206 */
[----:B------:R-:W2:Y:S04]  /*0220*/  LDC.64 R4, c[0x0][0x258] ;  /* 0x00009600ff047b82 */ /* 0x000ea80000000a00 */
[----:B------:R0:W3:Y:S01]  /*0230*/  LDG.E.EL R31, desc[UR4][R30.64] ;  /* 0x000000041e1f7981 */ /* 0x0000e2000c2e1900 */
[----:B--2---:R-:W-:-:S04]  /*0240*/  IMAD.WIDE R4, R0, 0x4, R4 ;  /* 0x0000000400047825 */ /* 0x004fc800078e0204 */
[----:B------:R-:W-:-:S04]  /*0250*/  FADD R36, R2, 9.9999997473787516356e-06 ;  /* 0x3727c5ac02247421 */ /* 0x000fc80000000000 */
[----:B0-----:R-:W0:Y:S02]  /*0260*/  MUFU.SQRT R22, R36 ;  /* 0x0000002400167308 */ /* 0x001e240000002000 */
[C---:B0-----:R-:W-:Y:S02]  /*0270*/  FSETP.GT.AND P0, PT, R22.reuse, 8.50705917302346158658e+37, PT ;  /* 0x7e8000001600780b */ /* 0x041fe40003f04000 */
[----:B------:R-:W-:Y:S01]  /*0280*/  FSETP.GEU.AND P1, PT, R22, 1.175494350822287508e-38, PT ;  /* 0x008000001600780b */ /* 0x000fe20003f2e000 */
[----:B------:R-:W-:-:S10]  /*0290*/  HFMA2.MMA R2, -RZ, RZ, 1.625, 0 ;  /* 0x3e800000ff027435 */ /* 0x000fd400000001ff */
[----:B------:R-:W-:-:S04]  /*02a0*/  @P0 FMUL R22, R22, 0.25 ;  /* 0x3e80000016160820 */ /* 0x000fc80000400000 */
[----:B------:R-:W-:-:S04]  /*02b0*/  @!P1 FMUL R22, R22, 16777216 ;  /* 0x4b80000016169820 */ /* 0x000fc80000400000 */
[----:B------:R5:W0:Y:S01]  /*02c0*/  MUFU.RCP R21, R22 ;  /* 0x0000001600157308 */ /* 0x000a220000001000 */
[----:B-1----:R-:W-:Y:S01]  /*02d0*/  FSEL R32, R2, 1, P0 ;  /* 0x3f80000002207808 */ /* 0x002fe20000000000 */
[--C-:B----4-:R-:W-:Y:S01]  /*02e0*/  FADD R9, R9, R20.reuse ;  /* 0x0000001409097221 */ /* 0x110fe20000000000 */
[----:B------:R-:W-:-:S03]  /*02f0*/  FADD R10, R10, R20 ;  /* 0x000000140a0a7221 */ /* 0x000fc60000000000 */
[----:B------:R-:W-:Y:S01]  /*0300*/  @!P1 FMUL R32, R32, 16777216 ;  /* 0x4b80000020209820 */ /* 0x000fe20000400000 */
[--C-:B------:R-:W-:Y:S01]  /*0310*/  FADD R11, R11, R20.reuse ;  /* 0x000000140b0b7221 */ /* 0x100fe20000000000 */
[----:B-----5:R-:W-:Y:S01]  /*0320*/  FADD R22, -R14, R9 ;  /* 0x000000090e167221 */ /* 0x020fe20000000100 */
[----:B------:R-:W-:Y:S01]  /*0330*/  FADD R8, R8, R20 ;  /* 0x0000001408087221 */ /* 0x000fe20000000000 */
[C---:B------:R-:W-:Y:S01]  /*0340*/  FADD R30, -R14.reuse, R10 ;  /* 0x0000000a0e1e7221 */ /* 0x040fe20000000100 */
[----:B0-----:R-:W-:Y:S02]  /*0350*/  FMUL R21, R21, R32 ;  /* 0x0000002015157220 */ /* 0x001fe40000400000 */
[C---:B------:R-:W-:Y:S01]  /*0360*/  FADD R32, -R14.reuse, R8 ;  /* 0x000000080e207221 */ /* 0x040fe20000000100 */
[----:B------:R-:W-:Y:S01]  /*0370*/  FADD R20, -R14, R11 ;  /* 0x0000000b0e147221 */ /* 0x000fe20000000100 */
[-C--:B------:R-:W-:Y:S01]  /*0380*/  FMUL R27, R22, R21.reuse ;  /* 0x00000015161b7220 */ /* 0x080fe20000400000 */
[----:B------:R-:W-:-:S03]  /*0390*/  FMUL R14, R30, R21 ;  /* 0x000000151e0e7220 */ /* 0x000fc60000400000 */
[----:B---3--:R-:W-:-:S04]  /*03a0*/  FFMA R30, R15, R27, R26 ;  /* 0x0000001b0f1e7223 */ /* 0x008fc8000000001a */
[----:B------:R-:W-:-:S04]  /*03b0*/  FADD R30, R31, R30 ;  /* 0x0000001e1f1e7221 */ /* 0x000fc80000000000 */
[----:B------:R-:W-:-:S04]  /*03c0*/  FADD R30, RZ, -R30 ;  /* 0x8000001eff1e7221 */ /* 0x000fc80000000000 */
[----:B------:R-:W-:-:S05]  /*03d0*/  FMUL R30, R30, 1.4426950216293334961 ;  /* 0x3fb8aa3b1e1e7820 */ /* 0x000fca0000400000 */
[----:B------:R-:W-:Y:S01]  /*03e0*/  FSETP.GEU.AND P0, PT, R30, -126, PT ;  /* 0xc2fc00001e00780b */ /* 0x000fe20003f0e000 */
[-C--:B------:R-:W-:Y:S01]  /*03f0*/  FMUL R33, R32, R21.reuse ;  /* 0x0000001520217220 */ /* 0x080fe20000400000 */
[----:B------:R-:W-:Y:S01]  /*0400*/  FMUL R37, R20, R21 ;  /* 0x0000001514257220 */ /* 0x000fe20000400000 */
[----:B------:R-:W-:Y:S01]  /*0410*/  FFMA R14, R15, R14, R26 ;  /* 0x0000000e0f0e7223 */ /* 0x000fe2000000001a */
[----:B------:R-:W2:Y:S09]  /*0420*/  LDG.E.128 R20, desc[UR4][R4.64] ;  /* 0x0000000404147981 */ /* 0x000eb2000c1e1d00 */
[----:B------:R-:W-:-:S04]  /*0430*/  @!P0 FMUL R30, R30, 0.5 ;  /* 0x3f0000001e1e8820 */ /* 0x000fc80000400000 */
[----:B------:R-:W0:Y:S01]  /*0440*/  MUFU.EX2 R27, R30 ;  /* 0x0000001e001b7308 */ /* 0x000e220000000800 */
[C-C-:B------:R-:W-:Y:S01]  /*0450*/  FFMA R32, R15.reuse, R33, R26.reuse ;  /* 0x000000210f207223 */ /* 0x140fe2000000001a */
[----:B------:R-:W-:Y:S01]  /*0460*/  FFMA R15, R15, R37, R26 ;  /* 0x000000250f0f7223 */ /* 0x000fe2000000001a */
[----:B------:R-:W-:-:S04]  /*0470*/  IADD3 R26, R3, 0x200, RZ ;  /* 0x00000200031a7810 */ /* 0x000fc80007ffe0ff */
[----:B------:R-:W-:-:S04]  /*0480*/  SHF.R.S32.HI R26, RZ, 0xc, R26 ;  /* 0x0000000cff1a7819 */ /* 0x000fc8000001141a */
[----:B------:R-:W-:Y:S01]  /*0490*/  LEA.HI R3, R26, R26, RZ, 0x6 ;  /* 0x0000001a1a037211 */ /* 0x000fe200078f30ff */
[----:B0-----:R-:W-:-:S03]  /*04a0*/  @!P0 FMUL R27, R27, R27 ;  /* 0x0000001b1b1b8220 */ /* 0x001fc60000400000 */
[----:B------:R-:W-:Y:S01]  /*04b0*/  LOP3.LUT R3, R3, 0xffffffc0, RZ, 0xc0, !PT ;  /* 0xffffffc003037812 */ /* 0x000fe200078ec0ff */
[----:B------:R-:W-:-:S03]  /*04c0*/  FADD R27, R27, 1 ;  /* 0x3f8000001b1b7421 */ /* 0x000fc60000000000 */
[----:B------:R-:W-:Y:S02]  /*04d0*/  IADD3 R30, R26, -R3, RZ ;  /* 0x800000031a1e7210 */ /* 0x000fe40007ffe0ff */
[----:B------:R-:W-:-:S03]  /*04e0*/  FSETP.GT.AND P0, PT, R27, 8.50705917302346158658e+37, PT ;  /* 0x7e8000001b00780b */ /* 0x000fc60003f04000 */
[----:B------:R-:W-:Y:S02]  /*04f0*/  IMAD.WIDE R36, R30, 0x4, R12 ;  /* 0x000000041e247825 */ /* 0x000fe400078e020c */
[----:B------:R-:W0:Y:S01]  /*0500*/  LDC.64 R12, c[0x0][0x250] ;  /* 0x00009400ff0c7b82 */ /* 0x000e220000000a00 */
[----:B------:R-:W-:Y:S01]  /*0510*/  FSEL R3, R2, 1, P0 ;  /* 0x3f80000002037808 */ /* 0x000fe20000000000 */
[C---:B------:R-:W-:Y:S01]  /*0520*/  IMAD.WIDE R28, R30.reuse, 0x4, R28 ;  /* 0x000000041e1c7825 */ /* 0x040fe200078e021c */
[----:B------:R1:W3:Y:S03]  /*0530*/  LDG.E.EL R33, desc[UR4][R36.64] ;  /* 0x0000000424217981 */ /* 0x0002e6000c2e1900 */
[----:B------:R-:W-:Y:S02]  /*0540*/  IMAD.WIDE R18, R30, 0x4, R18 ;  /* 0x000000041e127825 */ /* 0x000fe400078e0212 */
[----:B------:R-:W4:Y:S02]  /*0550*/  LDG.E.EL R29, desc[UR4][R28.64] ;  /* 0x000000041c1d7981 */ /* 0x000f24000c2e1900 */
[----:B------:R-:W-:-:S06]  /*0560*/  @P0 FMUL R27, R27, 0.25 ;  /* 0x3e8000001b1b0820 */ /* 0x000fcc0000400000 */
[----:B------:R-:W5:Y:S01]  /*0570*/  MUFU.RCP R27, R27 ;  /* 0x0000001b001b7308 */ /* 0x000f620000001000 */
[----:B------:R-:W-:Y:S01]  /*0580*/  IMAD.WIDE R16, R30, 0x4, R16 ;  /* 0x000000041e107825 */ /* 0x000fe200078e0210 */
[----:B------:R-:W3:Y:S03]  /*0590*/  LDG.E.EL R28, desc[UR4][R18.64] ;  /* 0x00000004121c7981 */ /* 0x000ee6000c2e1900 */
[----:B0-----:R-:W-:-:S04]  /*05a0*/  IMAD.WIDE R12, R0, 0x4, R12 ;  /* 0x00000004000c7825 */ /* 0x001fc800078e020c */
[----:B-----5:R-:W-:Y:S02]  /*05b0*/  FMUL R27, R27, R3 ;  /* 0x000000031b1b7220 */ /* 0x020fe40000400000 */
[----:B------:R0:W5:Y:S04]  /*05c0*/  LDG.E.EL R3, desc[UR4][R16.64] ;  /* 0x0000000410037981 */ /* 0x000168000c2e1900 */
[----:B------:R-:W0:Y:S01]  /*05d0*/  LDG.E.128 R16, desc[UR4][R12.64] ;  /* 0x000000040c107981 */ /* 0x000e22000c1e1d00 */
[----:B-1----:R-:W-:Y:S01]  /*05e0*/  FADD R36, -R27, 1 ;  /* 0x3f8000001b247421 */ /* 0x002fe20000000100 */
[----:B------:R-:W-:-:S04]  /*05f0*/  IMAD.WIDE R24, R30, 0x4, R24 ;  /* 0x000000041e187825 */ /* 0x000fc800078e0218 */
[----:B------:R-:W-:-:S04]  /*0600*/  IMAD.WIDE R6, R26, 0x4, R6 ;  /* 0x000000041a067825 */ /* 0x000fc800078e0206 */
[----:B------:R-:W-:Y:S01]  /*0610*/  FADD R14, R31, R14 ;  /* 0x0000000e1f0e7221 */ /* 0x000fe20000000000 */
[----:B------:R1:W3:Y:S03]  /*0620*/  LDG.E.EL R30, desc[UR4][R6.64] ;  /* 0x00000004061e7981 */ /* 0x0002e6000c2e1900 */
[----:B------:R-:W-:-:S04]  /*0630*/  FADD R14, RZ, -R14 ;  /* 0x8000000eff0e7221 */ /* 0x000fc80000000000 */
[----:B------:R-:W-:Y:S01]  /*0640*/  FMUL R14, R14, 1.4426950216293334961 ;  /* 0x3fb8aa3b0e0e7820 */ /* 0x000fe20000400000 */
[----:B------:R-:W-:-:S04]  /*0650*/  FADD R15, R31, R15 ;  /* 0x0000000f1f0f7221 */ /* 0x000fc80000000000 */
[----:B------:R-:W-:Y:S01]  /*0660*/  FSETP.GEU.AND P0, PT, R14, -126, PT ;  /* 0xc2fc00000e00780b */ /* 0x000fe20003f0e000 */
[----:B------:R-:W-:-:S12]  /*0670*/  FADD R15, RZ, -R15 ;  /* 0x8000000fff0f7221 */ /* 0x000fd80000000000 */
[----:B------:R-:W-:Y:S01]  /*0680*/  @!P0 FMUL R14, R14, 0.5 ;  /* 0x3f0000000e0e8820 */ /* 0x000fe20000400000 */
[----:B--2---:R-:W-:Y:S02]  /*0690*/  FMUL R36, R21, R36 ;  /* 0x0000002415247220 */ /* 0x004fe40000400000 */
[----:B------:R4:W5:Y:S02]  /*06a0*/  LDG.E.EL R21, desc[UR4][R24.64] ;  /* 0x0000000418157981 */ /* 0x000964000c2e1900 */
[----:B0-----:R-:W-:Y:S02]  /*06b0*/  FFMA R17, R17, R27, R36 ;  /* 0x0000001b11117223 */ /* 0x001fe40000000024 */
[----:B------:R-:W4:Y:S01]  /*06c0*/  LDG.E.128 R24, desc[UR4][R34.64+0x800] ;  /* 0x0008000422187981 */ /* 0x000f22000c1e1d00 */
[----:B------:R-:W-:Y:S02]  /*06d0*/  FMUL R36, R15, 1.4426950216293334961 ;  /* 0x3fb8aa3b0f247820 */ /* 0x000fe40000400000 */
[----:B------:R-:W0:Y:S03]  /*06e0*/  MUFU.EX2 R15, R14 ;  /* 0x0000000e000f7308 */ /* 0x000e260000000800 */
[----:B------:R-:W-:-:S13]  /*06f0*/  FSETP.GEU.AND P1, PT, R36, -126, PT ;  /* 0xc2fc00002400780b */ /* 0x000fda0003f2e000 */
[----:B------:R-:W-:Y:S01]  /*0700*/  @!P1 FMUL R36, R36, 0.5 ;  /* 0x3f00000024249820 */ /* 0x000fe20000400000 */
[----:B0-----:R-:W-:-:S03]  /*0710*/  @!P0 FMUL R15, R15, R15 ;  /* 0x0000000f0f0f8220 */ /* 0x001fc60000400000 */
[----:B-1----:R-:W0:Y:S01]  /*0720*/  MUFU.EX2 R6, R36 ;  /* 0x0000002400067308 */ /* 0x002e220000000800 */
[----:B------:R-:W-:-:S05]  /*0730*/  FADD R15, R15, 1 ;  /* 0x3f8000000f0f7421 */ /* 0x000fca0000000000 */
[----:B------:R-:W-:Y:S01]  /*0740*/  FSETP.GT.AND P0, PT, R15, 8.50705917302346158658e+37, PT ;  /* 0x7e8000000f00780b */ /* 0x000fe20003f04000 */
[----:B0-----:R-:W-:-:S04]  /*0750*/  @!P1 FMUL R6, R6, R6 ;  /* 0x0000000606069220 */ /* 0x001fc80000400000 */
[----:B------:R-:W-:-:S08]  /*0760*/  FADD R37, R6, 1 ;  /* 0x3f80000006257421 */ /* 0x000fd00000000000 */
[----:B------:R-:W-:Y:S01]  /*0770*/  @P0 FMUL R15, R15, 0.25 ;  /* 0x3e8000000f0f0820 */ /* 0x000fe20000400000 */
[----:B------:R-:W-:-:S03]  /*0780*/  FSETP.GT.AND P1, PT, R37, 8.50705917302346158658e+37, PT ;  /* 0x7e8000002500780b */ /* 0x000fc60003f24000 */
[----:B------:R-:W0:Y:S01]  /*0790*/  MUFU.RCP R7, R15 ;  /* 0x0000000f00077308 */ /* 0x000e220000001000 */
[----:B------:R-:W-:-:S09]  /*07a0*/  FSEL R6, R2, 1, P0 ;  /* 0x3f80000002067808 */ /* 0x000fd20000000000 */
[----:B------:R-:W-:Y:S01]  /*07b0*/  @P1 FMUL R37, R37, 0.25 ;  /* 0x3e80000025251820 */ /* 0x000fe20000400000 */
[----:B0-----:R-:W-:-:S03]  /*07c0*/  FMUL R7, R7, R6 ;  /* 0x0000000607077220 */ /* 0x001fc60000400000 */
[----:B------:R-:W0:Y:S01]  /*07d0*/  MUFU.RCP R14, R37 ;  /* 0x00000025000e7308 */ /* 0x000e220000001000 */
[----:B------:R-:W-:-:S04]  /*07e0*/  FADD R6, -R7, 1 ;  /* 0x3f80000007067421 */ /* 0x000fc80000000100 */
[----:B------:R-:W-:Y:S01]  /*07f0*/  FMUL R22, R22, R6 ;  /* 0x0000000616167220 */ /* 0x000fe20000400000 */
[----:B------:R-:W-:-:S05]  /*0800*/  FSEL R6, R2, 1, P1 ;  /* 0x3f80000002067808 */ /* 0x000fca0000800000 */
[----:B0-----:R-:W-:-:S04]  /*0810*/  FMUL R14, R14, R6 ;  /* 0x000000060e0e7220 */ /* 0x001fc80000400000 */
[----:B------:R-:W-:Y:S01]  /*0820*/  FADD R6, -R14, 1 ;  /* 0x3f8000000e067421 */ /* 0x000fe20000000100 */
[----:B------:R-:W-:-:S03]  /*0830*/  FFMA R18, R18, R7, R22 ;  /* 0x0000000712127223 */ /* 0x000fc60000000016 */
[----:B------:R-:W-:Y:S02]  /*0840*/  FMUL R22, R23, R6 ;  /* 0x0000000617167220 */ /* 0x000fe40000400000 */
[----:B------:R-:W2:Y:S02]  /*0850*/  LDG.E.128 R4, desc[UR4][R4.64+0x800] ;  /* 0x0008000404047981 */ /* 0x000ea4000c1e1d00 */
[----:B------:R-:W-:Y:S02]  /*0860*/  FFMA R19, R19, R14, R22 ;  /* 0x0000000e13137223 */ /* 0x000fe40000000016 */
[----:B------:R-:W2:Y:S01]  /*0870*/  LDG.E.128 R12, desc[UR4][R12.64+0x800] ;  /* 0x000800040c0c7981 */ /* 0x000ea2000c1e1d00 */
[----:B---3--:R-:W-:-:S04]  /*0880*/  FADD R33, R33, 9.9999997473787516356e-06 ;  /* 0x3727c5ac21217421 */ /* 0x008fc80000000000 */
[----:B------:R-:W0:Y:S02]  /*0890*/  MUFU.SQRT R23, R33 ;  /* 0x0000002100177308 */ /* 0x000e240000002000 */
[C---:B0-----:R-:W-:Y:S02]  /*08a0*/  FSETP.GT.AND P0, PT, R23.reuse, 8.50705917302346158658e+37, PT ;  /* 0x7e8000001700780b */ /* 0x041fe40003f04000 */
[----:B------:R-:W-:-:S11]  /*08b0*/  FSETP.GEU.AND P1, PT, R23, 1.175494350822287508e-38, PT ;  /* 0x008000001700780b */ /* 0x000fd60003f2e000 */
[----:B------:R-:W-:-:S04]  /*08c0*/  @P0 FMUL R23, R23, 0.25 ;  /* 0x3e80000017170820 */ /* 0x000fc80000400000 */
[----:B------:R-:W-:-:S04]  /*08d0*/  @!P1 FMUL R23, R23, 16777216 ;  /* 0x4b80000017179820 */ /* 0x000fc80000400000 */
[----:B------:R-:W0:Y:S01]  /*08e0*/  MUFU.RCP R22, R23 ;  /* 0x0000001700167308 */ /* 0x000e220000001000 */
[----:B------:R-:W-:-:S05]  /*08f0*/  FSEL R37, R2, 1, P0 ;  /* 0x3f80000002257808 */ /* 0x000fca0000000000 */
[----:B------:R-:W-:Y:S01]  /*0900*/  @!P1 FMUL R37, R37, 16777216 ;  /* 0x4b80000025259820 */ /* 0x000fe20000400000 */
[----:B------:R-:W-:-:S03]  /*0910*/  FADD R32, R31, R32 ;  /* 0x000000201f207221 */ /* 0x000fc60000000000 */
[----:B0-----:R-:W-:Y:S01]  /*0920*/  FMUL R22, R22, R37 ;  /* 0x0000002516167220 */ /* 0x001fe20000400000 */
[----:B------:R-:W-:Y:S01]  /*0930*/  FADD R32, RZ, -R32 ;  /* 0x80000020ff207221 */ /* 0x000fe20000000000 */
[----:B------:R-:W-:Y:S01]  /*0940*/  STG.E.128 desc[UR4][R34.64], R8 ;  /* 0x0000000822007986 */ /* 0x000fe2000c101d04 */
[--C-:B----4-:R-:W-:Y:S01]  /*0950*/  FADD R24, R24, R29.reuse ;  /* 0x0000001d18187221 */ /* 0x110fe20000000000 */
[--C-:B------:R-:W-:Y:S01]  /*0960*/  FADD R26, R26, R29.reuse ;  /* 0x0000001d1a1a7221 */ /* 0x100fe20000000000 */
[--C-:B------:R-:W-:Y:S01]  /*0970*/  FADD R25, R25, R29.reuse ;  /* 0x0000001d19197221 */ /* 0x100fe20000000000 */
[----:B------:R-:W-:Y:S01]  /*0980*/  FADD R27, R27, R29 ;  /* 0x0000001d1b1b7221 */ /* 0x000fe20000000000 */
[C---:B------:R-:W-:Y:S01]  /*0990*/  FADD R33, -R28.reuse, R24 ;  /* 0x000000181c217221 */ /* 0x040fe20000000100 */
[C---:B------:R-:W-:Y:S01]  /*09a0*/  FADD R29, -R28.reuse, R26 ;  /* 0x0000001a1c1d7221 */ /* 0x040fe20000000100 */
[C---:B------:R-:W-:Y:S01]  /*09b0*/  FADD R31, -R28.reuse, R25 ;  /* 0x000000191c1f7221 */ /* 0x040fe20000000100 */
[----:B------:R-:W-:Y:S01]  /*09c0*/  FADD R23, -R28, R27 ;  /* 0x0000001b1c177221 */ /* 0x000fe20000000100 */
[-C--:B------:R-:W-:Y:S01]  /*09d0*/  FMUL R28, R33, R22.reuse ;  /* 0x00000016211c7220 */ /* 0x080fe20000400000 */
[-C--:B------:R-:W-:Y:S01]  /*09e0*/  FMUL R29, R29, R22.reuse ;  /* 0x000000161d1d7220 */ /* 0x080fe20000400000 */
[----:B------:R-:W-:-:S02]  /*09f0*/  FMUL R36, R31, R22 ;  /* 0x000000161f247220 */ /* 0x000fc40000400000 */
[--C-:B-----5:R-:W-:Y:S01]  /*0a00*/  FFMA R31, R3, R28, R21.reuse ;  /* 0x0000001c031f7223 */ /* 0x120fe20000000015 */
[----:B------:R-:W-:Y:S01]  /*0a10*/  FMUL R22, R23, R22 ;  /* 0x0000001617167220 */ /* 0x000fe20000400000 */
[C-C-:B------:R-:W-:Y:S01]  /*0a20*/  FFMA R23, R3.reuse, R29, R21.reuse ;  /* 0x0000001d03177223 */ /* 0x140fe20000000015 */
[C---:B------:R-:W-:Y:S01]  /*0a30*/  FFMA R29, R3.reuse, R36, R21 ;  /* 0x00000024031d7223 */ /* 0x040fe20000000015 */
[----:B------:R-:W-:Y:S01]  /*0a40*/  FADD R31, R30, R31 ;  /* 0x0000001f1e1f7221 */ /* 0x000fe20000000000 */
[----:B------:R-:W-:Y:S01]  /*0a50*/  FFMA R3, R3, R22, R21 ;  /* 0x0000001603037223 */ /* 0x000fe20000000015 */
[----:B------:R-:W-:Y:S02]  /*0a60*/  FMUL R21, R32, 1.4426950216293334961 ;  /* 0x3fb8aa3b20157820 */ /* 0x000fe40000400000 */
[----:B------:R-:W-:-:S03]  /*0a70*/  FADD R31, RZ, -R31 ;  /* 0x8000001fff1f7221 */ /* 0x000fc60000000000 */
[----:B------:R-:W-:Y:S01]  /*0a80*/  FSETP.GEU.AND P1, PT, R21, -126, PT ;  /* 0xc2fc00001500780b */ /* 0x000fe20003f2e000 */
[----:B------:R-:W-:Y:S01]  /*0a90*/  FMUL R22, R31, 1.4426950216293334961 ;  /* 0x3fb8aa3b1f167820 */ /* 0x000fe20000400000 */
[----:B------:R-:W-:-:S04]  /*0aa0*/  FADD R29, R30, R29 ;  /* 0x0000001d1e1d7221 */ /* 0x000fc80000000000 */
[----:B------:R-:W-:Y:S01]  /*0ab0*/  FSETP.GEU.AND P4, PT, R22, -126, PT ;  /* 0xc2fc00001600780b */ /* 0x000fe20003f8e000 */
[----:B------:R-:W-:Y:S01]  /*0ac0*/  FADD R29, RZ, -R29 ;  /* 0x8000001dff1d7221 */ /* 0x000fe20000000000 */
[C---:B------:R-:W-:Y:S01]  /*0ad0*/  FADD R28, R30.reuse, R23 ;  /* 0x000000171e1c7221 */ /* 0x040fe20000000000 */
[----:B------:R-:W-:Y:S02]  /*0ae0*/  FADD R3, R30, R3 ;  /* 0x000000031e037221 */ /* 0x000fe40000000000 */
[----:B------:R-:W-:Y:S02]  /*0af0*/  FMUL R23, R29, 1.4426950216293334961 ;  /* 0x3fb8aa3b1d177820 */ /* 0x000fe40000400000 */
[----:B------:R-:W-:Y:S01]  /*0b00*/  @!P1 FMUL R21, R21, 0.5 ;  /* 0x3f00000015159820 */ /* 0x000fe20000400000 */
[----:B------:R-:W-:Y:S01]  /*0b10*/  FADD R28, RZ, -R28 ;  /* 0x8000001cff1c7221 */ /* 0x000fe20000000000 */
[----:B------:R-:W-:Y:S02]  /*0b20*/  FADD R3, RZ, -R3 ;  /* 0x80000003ff037221 */ /* 0x000fe40000000000 */
[----:B------:R-:W0:Y:S02]  /*0b30*/  MUFU.EX2 R29, R21 ;  /* 0x00000015001d7308 */ /* 0x000e240000000800 */
[----:B------:R-:W-:Y:S01]  /*0b40*/  @!P4 FMUL R22, R22, 0.5 ;  /* 0x3f0000001616c820 */ /* 0x000fe20000400000 */
[----:B------:R-:W-:Y:S01]  /*0b50*/  FSETP.GEU.AND P2, PT, R23, -126, PT ;  /* 0xc2fc00001700780b */ /* 0x000fe20003f4e000 */
[----:B------:R-:W-:Y:S01]  /*0b60*/  FMUL R30, R28, 1.4426950216293334961 ;  /* 0x3fb8aa3b1c1e7820 */ /* 0x000fe20000400000 */
[----:B------:R-:W-:-:S03]  /*0b70*/  FMUL R31, R3, 1.4426950216293334961 ;  /* 0x3fb8aa3b031f7820 */ /* 0x000fc60000400000 */
[----:B------:R-:W1:Y:S01]  /*0b80*/  MUFU.EX2 R28, R22 ;  /* 0x00000016001c7308 */ /* 0x000e620000000800 */
[----:B------:R-:W-:Y:S02]  /*0b90*/  FSETP.GEU.AND P3, PT, R30, -126, PT ;  /* 0xc2fc00001e00780b */ /* 0x000fe40003f6e000 */
[----:B------:R-:W-:Y:S01]  /*0ba0*/  FSETP.GEU.AND P0, PT, R31, -126, PT ;  /* 0xc2fc00001f00780b */ /* 0x000fe20003f0e000 */
[----:B0-----:R-:W-:-:S04]  /*0bb0*/  @!P1 FMUL R29, R29, R29 ;  /* 0x0000001d1d1d9220 */ /* 0x001fc80000400000 */
[----:B------:R-:W-:Y:S01]  /*0bc0*/  @!P2 FMUL R23, R23, 0.5 ;  /* 0x3f0000001717a820 */ /* 0x000fe20000400000 */
[----:B------:R-:W-:-:S03]  /*0bd0*/  FADD R29, R29, 1 ;  /* 0x3f8000001d1d7421 */ /* 0x000fc60000000000 */
[----:B------:R-:W0:Y:S01]  /*0be0*/  MUFU.EX2 R3, R23 ;  /* 0x0000001700037308 */ /* 0x000e220000000800 */
[----:B-1----:R-:W-:Y:S01]  /*0bf0*/  @!P4 FMUL R28, R28, R28 ;  /* 0x0000001c1c1cc220 */ /* 0x002fe20000400000 */
[----:B------:R-:W-:Y:S02]  /*0c00*/  @!P3 FMUL R30, R30, 0.5 ;  /* 0x3f0000001e1eb820 */ /* 0x000fe40000400000 */
[----:B------:R-:W-:Y:S01]  /*0c10*/  @!P0 FMUL R31, R31, 0.5 ;  /* 0x3f0000001f1f8820 */ /* 0x000fe20000400000 */
[----:B------:R-:W-:Y:S01]  /*0c20*/  FSETP.GT.AND P1, PT, R29, 8.50705917302346158658e+37, PT ;  /* 0x7e8000001d00780b */ /* 0x000fe20003f24000 */
[----:B------:R-:W-:Y:S02]  /*0c30*/  FADD R32, R28, 1 ;  /* 0x3f8000001c207421 */ /* 0x000fe40000000000 */
[----:B------:R-:W1:Y:S08]  /*0c40*/  MUFU.EX2 R21, R30 ;  /* 0x0000001e00157308 */ /* 0x000e700000000800 */
[----:B------:R-:W3:Y:S01]  /*0c50*/  MUFU.EX2 R28, R31 ;  /* 0x0000001f001c7308 */ /* 0x000ee20000000800 */
[----:B0-----:R-:W-:Y:S01]  /*0c60*/  @!P2 FMUL R3, R3, R3 ;  /* 0x000000030303a220 */ /* 0x001fe20000400000 */
[----:B------:R-:W-:-:S03]  /*0c70*/  @P1 FMUL R29, R29, 0.25 ;  /* 0x3e8000001d1d1820 */ /* 0x000fc60000400000 */
[----:B------:R-:W-:Y:S01]  /*0c80*/  FADD R22, R3, 1 ;  /* 0x3f80000003167421 */ /* 0x000fe20000000000 */
[----:B-1----:R-:W-:Y:S02]  /*0c90*/  @!P3 FMUL R21, R21, R21 ;  /* 0x000000151515b220 */ /* 0x002fe40000400000 */
[----:B------:R-:W0:Y:S02]  /*0ca0*/  MUFU.RCP R29, R29 ;  /* 0x0000001d001d7308 */ /* 0x000e240000001000 */
[----:B------:R-:W-:Y:S01]  /*0cb0*/  FSETP.GT.AND P3, PT, R22, 8.50705917302346158658e+37, PT ;  /* 0x7e8000001600780b */ /* 0x000fe20003f64000 */
[----:B------:R-:W-:Y:S01]  /*0cc0*/  FADD R23, R21, 1 ;  /* 0x3f80000015177421 */ /* 0x000fe20000000000 */
[----:B---3--:R-:W-:Y:S01]  /*0cd0*/  @!P0 FMUL R28, R28, R28 ;  /* 0x0000001c1c1c8220 */ /* 0x008fe20000400000 */
[----:B------:R-:W-:-:S03]  /*0ce0*/  FSETP.GT.AND P2, PT, R32, 8.50705917302346158658e+37, PT ;  /* 0x7e8000002000780b */ /* 0x000fc60003f44000 */
[----:B------:R-:W-:Y:S01]  /*0cf0*/  FADD R28, R28, 1 ;  /* 0x3f8000001c1c7421 */ /* 0x000fe20000000000 */
[----:B------:R-:W-:Y:S02]  /*0d00*/  FSEL R30, R2, 1, P1 ;  /* 0x3f800000021e7808 */ /* 0x000fe40000800000 */
[----:B------:R-:W-:Y:S02]  /*0d10*/  FSETP.GT.AND P0, PT, R23, 8.50705917302346158658e+37, PT ;  /* 0x7e8000001700780b */ /* 0x000fe40003f04000 */
[----:B------:R-:W-:Y:S02]  /*0d20*/  FSETP.GT.AND P1, PT, R28, 8.50705917302346158658e+37, PT ;  /* 0x7e8000001c00780b */ /* 0x000fe40003f24000 */
[----:B------:R-:W-:Y:S01]  /*0d30*/  @P3 FMUL R22, R22, 0.25 ;  /* 0x3e80000016163820 */ /* 0x000fe20000400000 */
[----:B0-----:R-:W-:Y:S02]  /*0d40*/  FMUL R29, R29, R30 ;  /* 0x0000001e1d1d7220 */ /* 0x001fe40000400000 */
[----:B------:R-:W-:-:S02]  /*0d50*/  @P2 FMUL R32, R32, 0.25 ;  /* 0x3e80000020202820 */ /* 0x000fc40000400000 */
[----:B------:R-:W-:Y:S01]  /*0d60*/  FADD R21, -R29, 1 ;  /* 0x3f8000001d157421 */ /* 0x000fe20000000100 */
[----:B------:R-:W-:Y:S03]  /*0d70*/  MUFU.RCP R22, R22 ;  /* 0x0000001600167308 */ /* 0x000fe60000001000 */
[----:B------:R-:W-:Y:S02]  /*0d80*/  @P0 FMUL R23, R23, 0.25 ;  /* 0x3e80000017170820 */ /* 0x000fe40000400000 */
[----:B------:R-:W-:-:S03]  /*0d90*/  @P1 FMUL R28, R28, 0.25 ;  /* 0x3e8000001c1c1820 */ /* 0x000fc60000400000 */
[----:B------:R-:W0:Y:S01]  /*0da0*/  MUFU.RCP R3, R32 ;  /* 0x0000002000037308 */ /* 0x000e220000001000 */
[----:B------:R-:W-:Y:S01]  /*0db0*/  FMUL R21, R20, R21 ;  /* 0x0000001514157220 */ /* 0x000fe20000400000 */
[----:B------:R-:W-:-:S03]  /*0dc0*/  FSEL R30, R2, 1, P2 ;  /* 0x3f800000021e7808 */ /* 0x000fc60001000000 */
[----:B------:R-:W-:-:S03]  /*0dd0*/  FFMA R16, R16, R29, R21 ;  /* 0x0000001d10107223 */ /* 0x000fc60000000015 */
[----:B------:R-:W1:Y:S01]  /*0de0*/  MUFU.RCP R23, R23 ;  /* 0x0000001700177308 */ /* 0x000e620000001000 */
[----:B------:R-:W3:Y:S01]  /*0df0*/  LDC.64 R20, c[0x0][0x218] ;  /* 0x00008600ff147b82 */ /* 0x000ee20000000a00 */
[----:B------:R-:W-:-:S06]  /*0e00*/  FSEL R29, R2, 1, P3 ;  /* 0x3f800000021d7808 */ /* 0x000fcc0001800000 */
[----:B------:R-:W4:Y:S01]  /*0e10*/  MUFU.RCP R28, R28 ;  /* 0x0000001c001c7308 */ /* 0x000f220000001000 */
[----:B0-----:R-:W-:Y:S01]  /*0e20*/  FMUL R3, R3, R30 ;  /* 0x0000001e03037220 */ /* 0x001fe20000400000 */
[----:B------:R-:W-:Y:S01]  /*0e30*/  FMUL R22, R22, R29 ;  /* 0x0000001d16167220 */ /* 0x000fe20000400000 */
[C---:B------:R-:W-:Y:S02]  /*0e40*/  FSEL R30, R2.reuse, 1, P0 ;  /* 0x3f800000021e7808 */ /* 0x040fe40000000000 */
[----:B------:R-:W-:Y:S01]  /*0e50*/  FSEL R29, R2, 1, P1 ;  /* 0x3f800000021d7808 */ /* 0x000fe20000800000 */
[----:B------:R-:W-:Y:S02]  /*0e60*/  FADD R31, -R3, 1 ;  /* 0x3f800000031f7421 */ /* 0x000fe40000000100 */
[----:B-1----:R-:W-:Y:S02]  /*0e70*/  FMUL R23, R23, R30 ;  /* 0x0000001e17177220 */ /* 0x002fe40000400000 */
[----:B--2---:R-:W-:Y:S01]  /*0e80*/  FMUL R31, R4, R31 ;  /* 0x0000001f041f7220 */ /* 0x004fe20000400000 */
[----:B------:R-:W-:Y:S01]  /*0e90*/  FADD R4, -R22, 1 ;  /* 0x3f80000016047421 */ /* 0x000fe20000000100 */
[----:B----4-:R-:W-:Y:S01]  /*0ea0*/  FMUL R2, R28, R29 ;  /* 0x0000001d1c027220 */ /* 0x010fe20000400000 */
[----:B------:R-:W-:-:S03]  /*0eb0*/  FADD R29, -R23, 1 ;  /* 0x3f800000171d7421 */ /* 0x000fc60000000100 */
[----:B------:R-:W-:Y:S01]  /*0ec0*/  FADD R28, -R2, 1 ;  /* 0x3f800000021c7421 */ /* 0x000fe20000000100 */
[----:B------:R-:W-:Y:S01]  /*0ed0*/  FMUL R4, R5, R4 ;  /* 0x0000000405047220 */ /* 0x000fe20000400000 */
[----:B------:R-:W-:Y:S02]  /*0ee0*/  FMUL R29, R6, R29 ;  /* 0x0000001d061d7220 */ /* 0x000fe40000400000 */
[----:B------:R-:W-:Y:S01]  /*0ef0*/  FMUL R28, R7, R28 ;  /* 0x0000001c071c7220 */ /* 0x000fe20000400000 */
[----:B---3--:R-:W-:-:S04]  /*0f00*/  IMAD.WIDE R20, R0, 0x4, R20 ;  /* 0x0000000400147825 */ /* 0x008fc800078e0214 */
[----:B------:R-:W-:Y:S01]  /*0f10*/  FFMA R12, R12, R3, R31 ;  /* 0x000000030c0c7223 */ /* 0x000fe2000000001f */
[----:B------:R-:W-:Y:S01]  /*0f20*/  FFMA R13, R13, R22, R4 ;  /* 0x000000160d0d7223 */ /* 0x000fe20000000004 */
[----:B------:R-:W-:Y:S01]  /*0f30*/  FFMA R14, R14, R23, R29 ;  /* 0x000000170e0e7223 */ /* 0x000fe2000000001d */
[----:B------:R-:W-:Y:S01]  /*0f40*/  FFMA R15, R15, R2, R28 ;  /* 0x000000020f0f7223 */ /* 0x000fe2000000001c */
[----:B------:R-:W-:Y:S04]  /*0f50*/  STG.E.128 desc[UR4][R34.64+0x800], R24 ;  /* 0x0008001822007986 */ /* 0x000fe8000c101d04 */
[----:B------:R-:W-:Y:S04]  /*0f60*/  STG.E.128 desc[UR4][R20.64], R16 ;  /* 0x0000001014007986 */ /* 0x000fe8000c101d04 */
[----:B------:R-:W-:Y:S01]  /*0f70*/  STG.E.128 desc[UR4][R20.64+0x800], R12 ;  /* 0x0008000c14007986 */ /* 0x000fe2000c101d04 */
[----:B------:R-:W-:Y:S05]  /*0f80*/  EXIT ;  /* 0x000000000000794d */ /* 0x000fea0003800000 */
.L_x_0:
[----:B------:R-:W-:-:S00]  /*0f90*/  BRA `(.L_x_0) ;  /* 0xfffffffc00fc7947 */ /* 0x000fc0000383ffff */
[----:B------:R-:W-:-:S00]  /*0fa0*/  NOP ;  /* 0x0000000000007918 */ /* 0x000fc00000000000 */
        /* <DEDUP_REMOVED lines=13> */
.L_x_1:


//--------------------- .nv.global.init           --------------------------
	.section	.nv.global.init,"aw",@progbits
.nv.global.init:
	.type		_$_str,@object
	.size		_$_str,(_$_str_$_2 - _$_str)
_$_str:
        /*0000*/ 	.byte	0x5f, 0x5f, 0x43, 0x55, 0x44, 0x41, 0x5f, 0x46, 0x54, 0x5a, 0x00
	.type		_$_str_$_2,@object
	.size		_$_str_$_2,(.L_1 - _$_str_$_2)
_$_str_$_2:
        /*000b*/ 	.byte	0x5f, 0x5f, 0x43, 0x55, 0x44, 0x41, 0x5f, 0x50, 0x52, 0x45, 0x43, 0x5f, 0x53, 0x51, 0x52, 0x54
        /*001b*/ 	.byte	0x00
.L_1:


//--------------------- .nv.constant0.triton_poi_fused__native_batch_norm_legit_no_training_add_convolution_mul_rsub_sigmoid_5 --------------------------
	.section	.nv.constant0.triton_poi_fused__native_batch_norm_legit_no_training_add_convolution_mul_rsub_sigmoid_5,"a",@progbits
	.sectionflags	@""
	.align	4
.nv.constant0.triton_poi_fused__native_batch_norm_legit_no_training_add_convolution_mul_rsub_sigmoid_5:
	.zero		612
